	.headerflags	@"EF_CUDA_TEXMODE_UNIFIED EF_CUDA_64BIT_ADDRESS EF_CUDA_ACCELERATORS EF_CUDA_SM90 EF_CUDA_VIRTUAL_SM(EF_CUDA_SM90)"
	.elftype	@"ET_EXEC"


//--------------------- .nv.info                  --------------------------
	.section	.nv.info,"",@"SHT_CUDA_INFO"
	.align	4


	//----- nvinfo : EIATTR_REGCOUNT
	.align		4
        /*0000*/ 	.byte	0x04, 0x2f
        /*0002*/ 	.short	(.L_1 - .L_0)
	.align		4
.L_0:
        /*0004*/ 	.word	index@(triton_poi_fused_cat_29)
        /*0008*/ 	.word	0x0000001b


	//----- nvinfo : EIATTR_MIN_STACK_SIZE
	.align		4
.L_1:
        /*000c*/ 	.byte	0x04, 0x12
        /*000e*/ 	.short	(.L_3 - .L_2)
	.align		4
.L_2:
        /*0010*/ 	.word	index@(triton_poi_fused_cat_29)
        /*0014*/ 	.word	0x00000000


	//----- nvinfo : EIATTR_FRAME_SIZE
	.align		4
.L_3:
        /*0018*/ 	.byte	0x04, 0x11
        /*001a*/ 	.short	(.L_5 - .L_4)
	.align		4
.L_4:
        /*001c*/ 	.word	index@(triton_poi_fused_cat_29)
        /*0020*/ 	.word	0x00000000


	//----- nvinfo : EIATTR_MIN_STACK_SIZE
	.align		4
.L_5:
        /*0024*/ 	.byte	0x04, 0x12
        /*0026*/ 	.short	(.L_7 - .L_6)
	.align		4
.L_6:
        /*0028*/ 	.word	index@(triton_poi_fused_cat_29)
        /*002c*/ 	.word	0x00000000
.L_7:


//--------------------- .nv.info.triton_poi_fused_cat_29 --------------------------
	.section	.nv.info.triton_poi_fused_cat_29,"",@"SHT_CUDA_INFO"
	.sectionflags	@""
	.align	4


	//----- nvinfo : EIATTR_CUDA_API_VERSION
	.align		4
        /*0000*/ 	.byte	0x04, 0x37
        /*0002*/ 	.short	(.L_9 - .L_8)
.L_8:
        /*0004*/ 	.word	0x0000007c


	//----- nvinfo : EIATTR_KPARAM_INFO
	.align		4
.L_9:
        /*0008*/ 	.byte	0x04, 0x17
        /*000a*/ 	.short	(.L_11 - .L_10)
.L_10:
        /*000c*/ 	.word	0x00000000
        /*0010*/ 	.short	0x0004
        /*0012*/ 	.short	0x0020
        /*0014*/ 	.byte	0x00, 0xf0, 0x11, 0x00


	//----- nvinfo : EIATTR_KPARAM_INFO
	.align		4
.L_11:
        /*0018*/ 	.byte	0x04, 0x17
        /*001a*/ 	.short	(.L_13 - .L_12)
.L_12:
        /*001c*/ 	.word	0x00000000
        /*0020*/ 	.short	0x0003
        /*0022*/ 	.short	0x0018
        /*0024*/ 	.byte	0x00, 0xf4, 0x21, 0x00


	//----- nvinfo : EIATTR_KPARAM_INFO
	.align		4
.L_13:
        /*0028*/ 	.byte	0x04, 0x17
        /*002a*/ 	.short	(.L_15 - .L_14)
.L_14:
        /*002c*/ 	.word	0x00000000
        /*0030*/ 	.short	0x0002
        /*0032*/ 	.short	0x0010
        /*0034*/ 	.byte	0x00, 0xf4, 0x21, 0x00


	//----- nvinfo : EIATTR_KPARAM_INFO
	.align		4
.L_15:
        /*0038*/ 	.byte	0x04, 0x17
        /*003a*/ 	.short	(.L_17 - .L_16)
.L_16:
        /*003c*/ 	.word	0x00000000
        /*0040*/ 	.short	0x0001
        /*0042*/ 	.short	0x0008
        /*0044*/ 	.byte	0x00, 0xf4, 0x21, 0x00


	//----- nvinfo : EIATTR_KPARAM_INFO
	.align		4
.L_17:
        /*0048*/ 	.byte	0x04, 0x17
        /*004a*/ 	.short	(.L_19 - .L_18)
.L_18:
        /*004c*/ 	.word	0x00000000
        /*0050*/ 	.short	0x0000
        /*0052*/ 	.short	0x0000
        /*0054*/ 	.byte	0x00, 0xf4, 0x21, 0x00


	//----- nvinfo : EIATTR_SPARSE_MMA_MASK
	.align		4
.L_19:
        /*0058*/ 	.byte	0x03, 0x50
        /*005a*/ 	.short	0x0000


	//----- nvinfo : EIATTR_MAXREG_COUNT
	.align		4
        /*005c*/ 	.byte	0x03, 0x1b
        /*005e*/ 	.short	0x00ff


	//----- nvinfo : EIATTR_EXIT_INSTR_OFFSETS
	.align		4
        /*0060*/ 	.byte	0x04, 0x1c
        /*0062*/ 	.short	(.L_21 - .L_20)


	//   ....[0]....
.L_20:
        /*0064*/ 	.word	0x000009a0


	//----- nvinfo : EIATTR_REQNTID
	.align		4
.L_21:
        /*0068*/ 	.byte	0x04, 0x10
        /*006a*/ 	.short	(.L_23 - .L_22)
.L_22:
        /*006c*/ 	.word	0x00000080
        /*0070*/ 	.word	0x00000001
        /*0074*/ 	.word	0x00000001


	//----- nvinfo : EIATTR_CBANK_PARAM_SIZE
	.align		4
.L_23:
        /*0078*/ 	.byte	0x03, 0x19
        /*007a*/ 	.short	0x0024


	//----- nvinfo : EIATTR_PARAM_CBANK
	.align		4
        /*007c*/ 	.byte	0x04, 0x0a
        /*007e*/ 	.short	(.L_25 - .L_24)
	.align		4
.L_24:
        /*0080*/ 	.word	index@(.nv.constant0.triton_poi_fused_cat_29)
        /*0084*/ 	.short	0x0210
        /*0086*/ 	.short	0x0024


	//----- nvinfo : EIATTR_SW_WAR
	.align		4
.L_25:
        /*0088*/ 	.byte	0x04, 0x36
        /*008a*/ 	.short	(.L_27 - .L_26)
.L_26:
        /*008c*/ 	.word	0x00000008
.L_27:


//--------------------- .nv.callgraph             --------------------------
	.section	.nv.callgraph,"",@"SHT_CUDA_CALLGRAPH"
	.align	4
	.sectionentsize	8
	.align		4
        /*0000*/ 	.word	0x00000000
	.align		4
        /*0004*/ 	.word	0xffffffff
	.align		4
        /*0008*/ 	.word	0x00000000
	.align		4
        /*000c*/ 	.word	0xfffffffe
	.align		4
        /*0010*/ 	.word	0x00000000
	.align		4
        /*0014*/ 	.word	0xfffffffd
	.align		4
        /*0018*/ 	.word	0x00000000
	.align		4
        /*001c*/ 	.word	0xfffffffc


//--------------------- .text.triton_poi_fused_cat_29 --------------------------
	.section	.text.triton_poi_fused_cat_29,"ax",@progbits
	.align	128
        .global         triton_poi_fused_cat_29
        .type           triton_poi_fused_cat_29,@function
        .size           triton_poi_fused_cat_29,(.L_x_1 - triton_poi_fused_cat_29)
        .other          triton_poi_fused_cat_29,@"STO_CUDA_ENTRY STV_DEFAULT"
triton_poi_fused_cat_29:
.text.triton_poi_fused_cat_29:
[----:B------:R-:W-:Y:S01]  /*0000*/  LDC R1, c[0x0][0x28] ;  /* 0x00000a00ff017b82 */ /* 0x000fe20000000800 */
[----:B------:R-:W1:Y:S01]  /*0010*/  S2R R0, SR_TID.X ;  /* 0x0000000000007919 */ /* 0x000e620000002100 */
[----:B------:R-:W-:Y:S01]  /*0020*/  ULDC.64 UR4, c[0x0][0x218] ;  /* 0x0000860000047ab9 */ /* 0x000fe20000000a00 */
[----:B------:R-:W-:Y:S01]  /*0030*/  ULDC.64 UR6, c[0x0][0x220] ;  /* 0x0000880000067ab9 */ /* 0x000fe20000000a00 */
[----:B------:R-:W2:Y:S01]  /*0040*/  S2R R7, SR_CTAID.X ;  /* 0x0000000000077919 */ /* 0x000ea20000002500 */
[----:B-1----:R-:W-:-:S05]  /*0050*/  IMAD.SHL.U32 R0, R0, 0x2, RZ ;  /* 0x0000000200007824 */ /* 0x002fca00078e00ff */
[----:B------:R-:W-:-:S05]  /*0060*/  LOP3.LUT R0, R0, 0xfe, RZ, 0xc0, !PT ;  /* 0x000000fe00007812 */ /* 0x000fca00078ec0ff */
[----:B--2---:R-:W-:-:S05]  /*0070*/  IMAD R0, R7, 0x100, R0 ;  /* 0x0000010007007824 */ /* 0x004fca00078e0200 */
[----:B------:R-:W-:-:S04]  /*0080*/  SHF.R.S32.HI R3, RZ, 0x1f, R0 ;  /* 0x0000001fff037819 */ /* 0x000fc80000011400 */
[----:B------:R-:W-:-:S04]  /*0090*/  LEA.HI R3, R3, R0, RZ, 0x6 ;  /* 0x0000000003037211 */ /* 0x000fc800078f30ff */
[----:B------:R-:W-:Y:S02]  /*00a0*/  LOP3.LUT R5, R3, 0xffffffc0, RZ, 0xc0, !PT ;  /* 0xffffffc003057812 */ /* 0x000fe400078ec0ff */
[----:B------:R-:W-:-:S03]  /*00b0*/  SHF.R.S32.HI R12, RZ, 0x6, R3 ;  /* 0x00000006ff0c7819 */ /* 0x000fc60000011403 */
[----:B------:R-:W-:Y:S02]  /*00c0*/  IMAD.IADD R6, R0, 0x1, -R5 ;  /* 0x0000000100067824 */ /* 0x000fe400078e0a05 */
[----:B------:R-:W-:-:S03]  /*00d0*/  IMAD.SHL.U32 R3, R12, 0x10, RZ ;  /* 0x000000100c037824 */ /* 0x000fc600078e00ff */
[----:B------:R-:W-:Y:S02]  /*00e0*/  SHF.R.S32.HI R2, RZ, 0x1f, R6 ;  /* 0x0000001fff027819 */ /* 0x000fe40000011406 */
[----:B------:R-:W-:Y:S02]  /*00f0*/  IADD3 R4, P0, R6, R3, RZ ;  /* 0x0000000306047210 */ /* 0x000fe40007f1e0ff */
[----:B------:R-:W-:Y:S02]  /*0100*/  LOP3.LUT R15, R6, 0xfffffff0, RZ, 0xc0, !PT ;  /* 0xfffffff0060f7812 */ /* 0x000fe400078ec0ff */
[----:B------:R-:W-:Y:S01]  /*0110*/  LEA.HI.X.SX32 R3, R3, R2, 0x1, P0 ;  /* 0x0000000203037211 */ /* 0x000fe200000f0eff */
[C---:B------:R-:W-:Y:S01]  /*0120*/  IMAD.SHL.U32 R10, R4.reuse, 0x4, RZ ;  /* 0x00000004040a7824 */ /* 0x040fe200078e00ff */
[----:B------:R-:W-:Y:S02]  /*0130*/  ISETP.NE.AND P3, PT, R15, 0x20, PT ;  /* 0x000000200f00780c */ /* 0x000fe40003f65270 */
[----:B------:R-:W-:-:S02]  /*0140*/  SHF.L.U64.HI R2, R4, 0x2, R3 ;  /* 0x0000000204027819 */ /* 0x000fc40000010203 */
[----:B------:R-:W-:Y:S02]  /*0150*/  CS2R R4, SRZ ;  /* 0x0000000000047805 */ /* 0x000fe4000001ff00 */
[----:B------:R-:W-:-:S04]  /*0160*/  IADD3 R8, P0, R10, UR4, RZ ;  /* 0x000000040a087c10 */ /* 0x000fc8000ff1e0ff */
[----:B------:R-:W-:Y:S01]  /*0170*/  IADD3.X R9, R2, UR5, RZ, P0, !PT ;  /* 0x0000000502097c10 */ /* 0x000fe200087fe4ff */
[----:B------:R-:W-:-:S04]  /*0180*/  ULDC.64 UR4, c[0x0][0x208] ;  /* 0x0000820000047ab9 */ /* 0x000fc80000000a00 */
[----:B------:R1:W2:Y:S01]  /*0190*/  @!P3 LDG.E.EL.64 R4, desc[UR4][R8.64+-0x80] ;  /* 0xffff80040804b981 */ /* 0x0002a2000c2e1b00 */
[----:B------:R-:W-:Y:S02]  /*01a0*/  ISETP.GT.AND P2, PT, R6, 0x2f, PT ;  /* 0x0000002f0600780c */ /* 0x000fe40003f44270 */
[----:B------:R-:W-:-:S04]  /*01b0*/  IADD3 R10, P0, R10, UR6, RZ ;  /* 0x000000060a0a7c10 */ /* 0x000fc8000ff1e0ff */
[----:B------:R-:W-:Y:S02]  /*01c0*/  IADD3.X R11, R2, UR7, RZ, P0, !PT ;  /* 0x00000007020b7c10 */ /* 0x000fe400087fe4ff */
[----:B------:R-:W-:Y:S02]  /*01d0*/  CS2R R2, SRZ ;  /* 0x0000000000027805 */ /* 0x000fe4000001ff00 */
[----:B------:R-:W-:Y:S01]  /*01e0*/  SHF.R.S32.HI R13, RZ, 0x17, R7 ;  /* 0x00000017ff0d7819 */ /* 0x000fe20000011407 */
[----:B------:R-:W-:-:S03]  /*01f0*/  ULDC.64 UR6, c[0x0][0x210] ;  /* 0x0000840000067ab9 */ /* 0x000fc60000000a00 */
[----:B------:R3:W4:Y:S01]  /*0200*/  @P2 LDG.E.EL.64 R2, desc[UR4][R10.64+-0xc0] ;  /* 0xffff40040a022981 */ /* 0x000722000c2e1b00 */
[----:B------:R-:W-:Y:S01]  /*0210*/  SGXT R13, R13, 0x1 ;  /* 0x000000010d0d781a */ /* 0x000fe20000000200 */
[----:B------:R-:W-:Y:S01]  /*0220*/  VIADD R7, R0, 0x1 ;  /* 0x0000000100077836 */ /* 0x000fe20000000000 */
[----:B-1----:R-:W-:Y:S02]  /*0230*/  LEA.HI R8, R12, R12, RZ, 0x4 ;  /* 0x0000000c0c087211 */ /* 0x002fe400078f20ff */
[C---:B------:R-:W-:Y:S02]  /*0240*/  LEA.HI R14, R13.reuse, R0, RZ, 0xa ;  /* 0x000000000d0e7211 */ /* 0x040fe400078f50ff */
[----:B------:R-:W-:Y:S02]  /*0250*/  LOP3.LUT R9, R8, 0xfffffff0, RZ, 0xc0, !PT ;  /* 0xfffffff008097812 */ /* 0x000fe400078ec0ff */
[----:B------:R-:W-:Y:S02]  /*0260*/  SHF.R.S32.HI R14, RZ, 0xa, R14 ;  /* 0x0000000aff0e7819 */ /* 0x000fe4000001140e */
[----:B------:R-:W-:Y:S01]  /*0270*/  LEA.HI R13, R13, R7, RZ, 0x6 ;  /* 0x000000070d0d7211 */ /* 0x000fe200078f30ff */
[----:B------:R-:W-:Y:S01]  /*0280*/  IMAD.IADD R9, R12, 0x1, -R9 ;  /* 0x000000010c097824 */ /* 0x000fe200078e0a09 */
[----:B------:R-:W-:Y:S01]  /*0290*/  LEA R12, R6, 0xfffffd00, 0x4 ;  /* 0xfffffd00060c7811 */ /* 0x000fe200078e20ff */
[----:B------:R-:W-:Y:S01]  /*02a0*/  IMAD.SHL.U32 R14, R14, 0x200, RZ ;  /* 0x000002000e0e7824 */ /* 0x000fe200078e00ff */
[----:B------:R-:W-:-:S02]  /*02b0*/  LOP3.LUT R8, R13, 0xfffffc0, RZ, 0xc0, !PT ;  /* 0x0fffffc00d087812 */ /* 0x000fc400078ec0ff */
[----:B---3--:R-:W-:Y:S02]  /*02c0*/  SHF.R.S32.HI R11, RZ, 0x1f, R9 ;  /* 0x0000001fff0b7819 */ /* 0x008fe40000011409 */
[----:B------:R-:W-:Y:S01]  /*02d0*/  IADD3 R13, P1, R9, R14, RZ ;  /* 0x0000000e090d7210 */ /* 0x000fe20007f3e0ff */
[----:B------:R-:W-:Y:S01]  /*02e0*/  IMAD.IADD R7, R7, 0x1, -R8 ;  /* 0x0000000107077824 */ /* 0x000fe200078e0a08 */
[----:B------:R-:W-:Y:S01]  /*02f0*/  LEA R8, R6, 0xfffffe00, 0x4 ;  /* 0xfffffe0006087811 */ /* 0x000fe200078e20ff */
[----:B------:R-:W-:Y:S01]  /*0300*/  IMAD.IADD R9, R9, 0x1, R14 ;  /* 0x0000000109097824 */ /* 0x000fe200078e020e */
[----:B------:R-:W-:Y:S01]  /*0310*/  LEA.HI.X.SX32 R17, R14, R11, 0x1, P1 ;  /* 0x0000000b0e117211 */ /* 0x000fe200008f0eff */
[----:B------:R-:W-:Y:S01]  /*0320*/  IMAD.SHL.U32 R7, R7, 0x10, RZ ;  /* 0x0000001007077824 */ /* 0x000fe200078e00ff */
[----:B------:R-:W1:Y:S01]  /*0330*/  LDC.64 R10, c[0x0][0x210] ;  /* 0x00008400ff0a7b82 */ /* 0x000e620000000a00 */
[----:B------:R-:W-:Y:S01]  /*0340*/  IADD3 R18, P1, R8, R13, RZ ;  /* 0x0000000d08127210 */ /* 0x000fe20007f3e0ff */
[--C-:B------:R-:W-:Y:S01]  /*0350*/  IMAD R19, R6, 0x10, R9.reuse ;  /* 0x0000001006137824 */ /* 0x100fe200078e0209 */
[----:B------:R-:W-:Y:S01]  /*0360*/  ISETP.NE.AND P0, PT, R15, 0x10, PT ;  /* 0x000000100f00780c */ /* 0x000fe20003f05270 */
[----:B------:R-:W-:Y:S01]  /*0370*/  IMAD.IADD R23, R7, 0x1, R9 ;  /* 0x0000000107177824 */ /* 0x000fe200078e0209 */
[----:B------:R-:W-:-:S02]  /*0380*/  IADD3 R14, P4, R7, R13, RZ ;  /* 0x0000000d070e7210 */ /* 0x000fc40007f9e0ff */
[----:B------:R-:W-:Y:S02]  /*0390*/  IADD3 R13, P5, R12, R13, RZ ;  /* 0x0000000d0c0d7210 */ /* 0x000fe40007fbe0ff */
[-C--:B------:R-:W-:Y:S02]  /*03a0*/  LEA.HI.X.SX32 R21, R8, R17.reuse, 0x1, P1 ;  /* 0x0000001108157211 */ /* 0x080fe400008f0eff */
[-C--:B------:R-:W-:Y:S02]  /*03b0*/  LEA.HI.X.SX32 R8, R12, R17.reuse, 0x1, P5 ;  /* 0x000000110c087211 */ /* 0x080fe400028f0eff */
[----:B------:R-:W-:Y:S02]  /*03c0*/  LEA.HI.X.SX32 R15, R7, R17, 0x1, P4 ;  /* 0x00000011070f7211 */ /* 0x000fe400020f0eff */
[----:B------:R-:W-:Y:S02]  /*03d0*/  LEA R12, P5, R13, UR6, 0x2 ;  /* 0x000000060d0c7c11 */ /* 0x000fe4000f8a10ff */
[----:B------:R-:W-:-:S02]  /*03e0*/  LEA R16, P4, R14, UR6, 0x2 ;  /* 0x000000060e107c11 */ /* 0x000fc4000f8810ff */
[----:B------:R-:W-:Y:S02]  /*03f0*/  LEA.HI.X R13, R13, UR7, R8, 0x2, P5 ;  /* 0x000000070d0d7c11 */ /* 0x000fe4000a8f1408 */
[----:B------:R-:W-:Y:S02]  /*0400*/  CS2R R8, SRZ ;  /* 0x0000000000087805 */ /* 0x000fe4000001ff00 */
[----:B------:R-:W-:Y:S02]  /*0410*/  LEA.HI.X R17, R14, UR7, R15, 0x2, P4 ;  /* 0x000000070e117c11 */ /* 0x000fe4000a0f140f */
[----:B------:R-:W-:Y:S02]  /*0420*/  LEA R14, P4, R18, UR6, 0x2 ;  /* 0x00000006120e7c11 */ /* 0x000fe4000f8810ff */
[----:B------:R-:W-:Y:S02]  /*0430*/  ISETP.GE.AND P1, PT, R6, 0x10, PT ;  /* 0x000000100600780c */ /* 0x000fe40003f26270 */
[----:B------:R-:W-:-:S02]  /*0440*/  CS2R R6, SRZ ;  /* 0x0000000000067805 */ /* 0x000fc4000001ff00 */
[----:B------:R-:W-:Y:S01]  /*0450*/  LEA.HI.X R15, R18, UR7, R21, 0x2, P4 ;  /* 0x00000007120f7c11 */ /* 0x000fe2000a0f1415 */
[----:B------:R-:W3:Y:S01]  /*0460*/  @P2 LDG.E.EL R9, desc[UR4][R16.64+-0x800] ;  /* 0xfff8000410092981 */ /* 0x000ee2000c2e1900 */
[----:B-1----:R-:W-:-:S03]  /*0470*/  IMAD.WIDE R18, R19, 0x4, R10 ;  /* 0x0000000413127825 */ /* 0x002fc600078e020a */
[----:B------:R1:W5:Y:S01]  /*0480*/  @P2 LDG.E.EL R8, desc[UR4][R12.64+0x400] ;  /* 0x000400040c082981 */ /* 0x000362000c2e1900 */
[----:B------:R-:W-:Y:S01]  /*0490*/  IMAD.WIDE R22, R23, 0x4, R10 ;  /* 0x0000000417167825 */ /* 0x000fe200078e020a */
[----:B------:R-:W-:Y:S02]  /*04a0*/  CS2R R20, SRZ ;  /* 0x0000000000147805 */ /* 0x000fe4000001ff00 */
[----:B------:R-:W-:Y:S01]  /*04b0*/  CS2R R10, SRZ ;  /* 0x00000000000a7805 */ /* 0x000fe2000001ff00 */
[----:B------:R-:W3:Y:S04]  /*04c0*/  @!P3 LDG.E.EL R7, desc[UR4][R16.64+-0x400] ;  /* 0xfffc00041007b981 */ /* 0x000ee8000c2e1900 */
[----:B------:R1:W3:Y:S04]  /*04d0*/  @!P3 LDG.E.EL R6, desc[UR4][R14.64+0x400] ;  /* 0x000400040e06b981 */ /* 0x0002e8000c2e1900 */
[----:B------:R-:W3:Y:S04]  /*04e0*/  @!P0 LDG.E.EL R21, desc[UR4][R18.64] ;  /* 0x0000000412158981 */ /* 0x000ee8000c2e1900 */
[----:B------:R-:W3:Y:S04]  /*04f0*/  @!P0 LDG.E.EL R11, desc[UR4][R22.64] ;  /* 0x00000004160b8981 */ /* 0x000ee8000c2e1900 */
[----:B------:R-:W3:Y:S04]  /*0500*/  @!P1 LDG.E.EL R20, desc[UR4][R22.64] ;  /* 0x0000000416149981 */ /* 0x000ee8000c2e1900 */
[----:B------:R1:W3:Y:S01]  /*0510*/  @!P1 LDG.E.EL R10, desc[UR4][R18.64] ;  /* 0x00000004120a9981 */ /* 0x0002e2000c2e1900 */
[----:B--2---:R-:W-:-:S05]  /*0520*/  SEL R4, R4, RZ, !P3 ;  /* 0x000000ff04047207 */ /* 0x004fca0005800000 */
[----:B-1----:R-:W-:-:S04]  /*0530*/  FADD R12, RZ, -R4 ;  /* 0x80000004ff0c7221 */ /* 0x002fc80000000000 */
[----:B0-----:R-:W-:-:S05]  /*0540*/  FMUL R14, R12, 1.4426950216293334961 ;  /* 0x3fb8aa3b0c0e7820 */ /* 0x001fca0000400000 */
[----:B------:R-:W-:Y:S02]  /*0550*/  FSETP.GEU.AND P4, PT, R14, -126, PT ;  /* 0xc2fc00000e00780b */ /* 0x000fe40003f8e000 */
[----:B------:R-:W-:Y:S02]  /*0560*/  SEL R5, R5, RZ, !P3 ;  /* 0x000000ff05057207 */ /* 0x000fe40005800000 */
[----:B----4-:R-:W-:-:S03]  /*0570*/  SEL R12, R3, RZ, P2 ;  /* 0x000000ff030c7207 */ /* 0x010fc60001000000 */
[----:B------:R-:W-:-:S06]  /*0580*/  FADD R3, RZ, -R5 ;  /* 0x80000005ff037221 */ /* 0x000fcc0000000000 */
[----:B------:R-:W-:Y:S01]  /*0590*/  @!P4 FMUL R14, R14, 0.5 ;  /* 0x3f0000000e0ec820 */ /* 0x000fe20000400000 */
[----:B------:R-:W-:Y:S01]  /*05a0*/  FMUL R15, R3, 1.4426950216293334961 ;  /* 0x3fb8aa3b030f7820 */ /* 0x000fe20000400000 */
[----:B------:R-:W-:Y:S02]  /*05b0*/  SEL R13, R2, RZ, P2 ;  /* 0x000000ff020d7207 */ /* 0x000fe40001000000 */
[----:B------:R-:W0:Y:S01]  /*05c0*/  MUFU.EX2 R3, R14 ;  /* 0x0000000e00037308 */ /* 0x000e220000000800 */
[----:B------:R-:W-:Y:S02]  /*05d0*/  FADD R16, RZ, -R12 ;  /* 0x8000000cff107221 */ /* 0x000fe40000000000 */
[----:B------:R-:W-:Y:S01]  /*05e0*/  FADD R2, RZ, -R13 ;  /* 0x8000000dff027221 */ /* 0x000fe20000000000 */
[----:B------:R-:W-:Y:S01]  /*05f0*/  FSETP.GEU.AND P5, PT, R15, -126, PT ;  /* 0xc2fc00000f00780b */ /* 0x000fe20003fae000 */
[----:B------:R-:W-:Y:S02]  /*0600*/  FMUL R19, R16, 1.4426950216293334961 ;  /* 0x3fb8aa3b10137820 */ /* 0x000fe40000400000 */
[----:B------:R-:W-:-:S03]  /*0610*/  FMUL R16, R2, 1.4426950216293334961 ;  /* 0x3fb8aa3b02107820 */ /* 0x000fc60000400000 */
[----:B------:R-:W-:Y:S01]  /*0620*/  FSETP.GEU.AND P6, PT, R19, -126, PT ;  /* 0xc2fc00001300780b */ /* 0x000fe20003fce000 */
[----:B0-----:R-:W-:Y:S01]  /*0630*/  @!P4 FMUL R3, R3, R3 ;  /* 0x000000030303c220 */ /* 0x001fe20000400000 */
[----:B------:R-:W-:-:S05]  /*0640*/  FSETP.GEU.AND P4, PT, R16, -126, PT ;  /* 0xc2fc00001000780b */ /* 0x000fca0003f8e000 */
[----:B------:R-:W-:-:S04]  /*0650*/  @!P5 FMUL R15, R15, 0.5 ;  /* 0x3f0000000f0fd820 */ /* 0x000fc80000400000 */
[----:B------:R-:W0:Y:S02]  /*0660*/  MUFU.EX2 R2, R15 ;  /* 0x0000000f00027308 */ /* 0x000e240000000800 */
[----:B------:R-:W-:Y:S02]  /*0670*/  @!P6 FMUL R19, R19, 0.5 ;  /* 0x3f0000001313e820 */ /* 0x000fe40000400000 */
[----:B------:R-:W-:-:S04]  /*0680*/  @!P4 FMUL R16, R16, 0.5 ;  /* 0x3f0000001010c820 */ /* 0x000fc80000400000 */
[----:B------:R-:W1:Y:S01]  /*0690*/  MUFU.EX2 R14, R19 ;  /* 0x00000013000e7308 */ /* 0x000e620000000800 */
[----:B------:R-:W-:-:S07]  /*06a0*/  FADD R3, R3, 1 ;  /* 0x3f80000003037421 */ /* 0x000fce0000000000 */
[----:B------:R-:W2:Y:S01]  /*06b0*/  MUFU.EX2 R18, R16 ;  /* 0x0000001000127308 */ /* 0x000ea20000000800 */
[----:B0-----:R-:W-:Y:S01]  /*06c0*/  @!P5 FMUL R2, R2, R2 ;  /* 0x000000020202d220 */ /* 0x001fe20000400000 */
[----:B------:R-:W-:-:S03]  /*06d0*/  FSETP.GT.AND P5, PT, R3, 8.50705917302346158658e+37, PT ;  /* 0x7e8000000300780b */ /* 0x000fc60003fa4000 */
[----:B------:R-:W-:Y:S01]  /*06e0*/  FADD R17, R2, 1 ;  /* 0x3f80000002117421 */ /* 0x000fe20000000000 */
[----:B-1----:R-:W-:-:S04]  /*06f0*/  @!P6 FMUL R14, R14, R14 ;  /* 0x0000000e0e0ee220 */ /* 0x002fc80000400000 */
[----:B------:R-:W-:Y:S01]  /*0700*/  FSETP.GT.AND P6, PT, R17, 8.50705917302346158658e+37, PT ;  /* 0x7e8000001100780b */ /* 0x000fe20003fc4000 */
[----:B------:R-:W-:Y:S01]  /*0710*/  FADD R23, R14, 1 ;  /* 0x3f8000000e177421 */ /* 0x000fe20000000000 */
[----:B------:R-:W-:Y:S02]  /*0720*/  IMAD.MOV.U32 R14, RZ, RZ, 0x3e800000 ;  /* 0x3e800000ff0e7424 */ /* 0x000fe400078e00ff */
[----:B--2---:R-:W-:-:S04]  /*0730*/  @!P4 FMUL R18, R18, R18 ;  /* 0x000000121212c220 */ /* 0x004fc80000400000 */
[----:B------:R-:W-:Y:S01]  /*0740*/  FADD R16, R18, 1 ;  /* 0x3f80000012107421 */ /* 0x000fe20000000000 */
[----:B------:R-:W-:Y:S01]  /*0750*/  @P5 FMUL R3, R3, 0.25 ;  /* 0x3e80000003035820 */ /* 0x000fe20000400000 */
[----:B------:R-:W-:Y:S02]  /*0760*/  FSEL R18, R14, 1, P5 ;  /* 0x3f8000000e127808 */ /* 0x000fe40002800000 */
[----:B------:R-:W-:Y:S02]  /*0770*/  FSETP.GT.AND P4, PT, R23, 8.50705917302346158658e+37, PT ;  /* 0x7e8000001700780b */ /* 0x000fe40003f84000 */
[----:B------:R-:W-:Y:S01]  /*0780*/  FSETP.GT.AND P5, PT, R16, 8.50705917302346158658e+37, PT ;  /* 0x7e8000001000780b */ /* 0x000fe20003fa4000 */
[----:B------:R-:W-:-:S06]  /*0790*/  @P6 FMUL R17, R17, 0.25 ;  /* 0x3e80000011116820 */ /* 0x000fcc0000400000 */
[----:B------:R-:W0:Y:S04]  /*07a0*/  MUFU.RCP R17, R17 ;  /* 0x0000001100117308 */ /* 0x000e280000001000 */
[----:B------:R-:W-:Y:S02]  /*07b0*/  @P4 FMUL R23, R23, 0.25 ;  /* 0x3e80000017174820 */ /* 0x000fe40000400000 */
[----:B------:R-:W-:-:S04]  /*07c0*/  @P5 FMUL R16, R16, 0.25 ;  /* 0x3e80000010105820 */ /* 0x000fc80000400000 */
[----:B------:R-:W1:Y:S01]  /*07d0*/  MUFU.RCP R23, R23 ;  /* 0x0000001700177308 */ /* 0x000e620000001000 */
[----:B------:R-:W-:-:S07]  /*07e0*/  FSEL R22, R14, 1, P6 ;  /* 0x3f8000000e167808 */ /* 0x000fce0003000000 */
[----:B------:R-:W2:Y:S01]  /*07f0*/  MUFU.RCP R16, R16 ;  /* 0x0000001000107308 */ /* 0x000ea20000001000 */
[----:B0-----:R-:W-:-:S07]  /*0800*/  FMUL R22, R17, R22 ;  /* 0x0000001611167220 */ /* 0x001fce0000400000 */
[----:B------:R0:W4:Y:S01]  /*0810*/  MUFU.RCP R15, R3 ;  /* 0x00000003000f7308 */ /* 0x0001220000001000 */
[C---:B------:R-:W-:Y:S02]  /*0820*/  FSEL R24, R14.reuse, 1, P4 ;  /* 0x3f8000000e187808 */ /* 0x040fe40002000000 */
[----:B------:R-:W-:Y:S01]  /*0830*/  FSEL R17, R14, 1, P5 ;  /* 0x3f8000000e117808 */ /* 0x000fe20002800000 */
[----:B0-----:R-:W0:Y:S01]  /*0840*/  LDC.64 R2, c[0x0][0x228] ;  /* 0x00008a00ff027b82 */ /* 0x001e220000000a00 */
[----:B---3--:R-:W-:Y:S01]  /*0850*/  SEL R9, R9, RZ, P2 ;  /* 0x000000ff09097207 */ /* 0x008fe20001000000 */
[----:B-1----:R-:W-:Y:S01]  /*0860*/  FMUL R19, R23, R24 ;  /* 0x0000001817137220 */ /* 0x002fe20000400000 */
[----:B-----5:R-:W-:Y:S01]  /*0870*/  SEL R8, R8, RZ, P2 ;  /* 0x000000ff08087207 */ /* 0x020fe20001000000 */
[----:B--2---:R-:W-:Y:S01]  /*0880*/  FMUL R16, R16, R17 ;  /* 0x0000001110107220 */ /* 0x004fe20000400000 */
[----:B------:R-:W-:Y:S01]  /*0890*/  SEL R14, R7, RZ, !P3 ;  /* 0x000000ff070e7207 */ /* 0x000fe20005800000 */
[----:B----4-:R-:W-:Y:S01]  /*08a0*/  FMUL R15, R15, R18 ;  /* 0x000000120f0f7220 */ /* 0x010fe20000400000 */
[----:B------:R-:W-:Y:S01]  /*08b0*/  SEL R7, R6, RZ, !P3 ;  /* 0x000000ff06077207 */ /* 0x000fe20005800000 */
[----:B------:R-:W-:Y:S01]  /*08c0*/  FFMA R19, R12, R19, R9 ;  /* 0x000000130c137223 */ /* 0x000fe20000000009 */
[----:B------:R-:W-:Y:S01]  /*08d0*/  FFMA R16, R13, R16, R8 ;  /* 0x000000100d107223 */ /* 0x000fe20000000008 */
[----:B------:R-:W-:Y:S01]  /*08e0*/  FFMA R5, R5, R22, R14 ;  /* 0x0000001605057223 */ /* 0x000fe2000000000e */
[----:B------:R-:W-:Y:S01]  /*08f0*/  SEL R21, R21, RZ, !P0 ;  /* 0x000000ff15157207 */ /* 0x000fe20004000000 */
[----:B------:R-:W-:Y:S01]  /*0900*/  FFMA R4, R4, R15, R7 ;  /* 0x0000000f04047223 */ /* 0x000fe20000000007 */
[----:B------:R-:W-:-:S02]  /*0910*/  @P3 FSEL R5, R19, RZ, P2 ;  /* 0x000000ff13053208 */ /* 0x000fc40001000000 */
[----:B------:R-:W-:Y:S02]  /*0920*/  @P3 FSEL R4, R16, RZ, P2 ;  /* 0x000000ff10043208 */ /* 0x000fe40001000000 */
[----:B------:R-:W-:Y:S02]  /*0930*/  SEL R6, R11, RZ, !P0 ;  /* 0x000000ff0b067207 */ /* 0x000fe40004000000 */
[----:B------:R-:W-:Y:S02]  /*0940*/  SEL R11, R20, RZ, !P1 ;  /* 0x000000ff140b7207 */ /* 0x000fe40004800000 */
[----:B------:R-:W-:Y:S02]  /*0950*/  SEL R10, R10, RZ, !P1 ;  /* 0x000000ff0a0a7207 */ /* 0x000fe40004800000 */
[----:B------:R-:W-:Y:S01]  /*0960*/  @P1 SEL R11, R6, R5, !P0 ;  /* 0x00000005060b1207 */ /* 0x000fe20004000000 */
[----:B0-----:R-:W-:Y:S01]  /*0970*/  IMAD.WIDE R2, R0, 0x4, R2 ;  /* 0x0000000400027825 */ /* 0x001fe200078e0202 */
[----:B------:R-:W-:-:S05]  /*0980*/  @P1 SEL R10, R21, R4, !P0 ;  /* 0x00000004150a1207 */ /* 0x000fca0004000000 */
[----:B------:R-:W-:Y:S01]  /*0990*/  STG.E.64 desc[UR4][R2.64], R10 ;  /* 0x0000000a02007986 */ /* 0x000fe2000c101b04 */
[----:B------:R-:W-:Y:S05]  /*09a0*/  EXIT ;  /* 0x000000000000794d */ /* 0x000fea0003800000 */
.L_x_0:
[----:B------:R-:W-:-:S00]  /*09b0*/  BRA `(.L_x_0) ;  /* 0xfffffffc00fc7947 */ /* 0x000fc0000383ffff */
[----:B------:R-:W-:-:S00]  /*09c0*/  NOP ;  /* 0x0000000000007918 */ /* 0x000fc00000000000 */
        /* <DEDUP_REMOVED lines=11> */
.L_x_1:


//--------------------- .nv.constant0.triton_poi_fused_cat_29 --------------------------
	.section	.nv.constant0.triton_poi_fused_cat_29,"a",@progbits
	.sectionflags	@""
	.align	4
.nv.constant0.triton_poi_fused_cat_29:
	.zero		564
